//
// Generated by NVIDIA NVVM Compiler
//
// Compiler Build ID: CL-36424714
// Cuda compilation tools, release 13.0, V13.0.88
// Based on NVVM 20.0.0
//

.version 9.0
.target sm_100
.address_size 64

	// .globl	_ZN5cuglp17scaleVectorKernelEPddi

.visible .entry _ZN5cuglp17scaleVectorKernelEPddi(
	.param .u64 .ptr .align 1 _ZN5cuglp17scaleVectorKernelEPddi_param_0,
	.param .f64 _ZN5cuglp17scaleVectorKernelEPddi_param_1,
	.param .u32 _ZN5cuglp17scaleVectorKernelEPddi_param_2
)
{
	.reg .pred 	%p<2>;
	.reg .b32 	%r<6>;
	.reg .b64 	%rd<5>;
	.reg .b64 	%fd<4>;

	ld.param.u64 	%rd1, [_ZN5cuglp17scaleVectorKernelEPddi_param_0];
	ld.param.f64 	%fd1, [_ZN5cuglp17scaleVectorKernelEPddi_param_1];
	ld.param.u32 	%r2, [_ZN5cuglp17scaleVectorKernelEPddi_param_2];
	mov.u32 	%r3, %ntid.x;
	mov.u32 	%r4, %ctaid.x;
	mov.u32 	%r5, %tid.x;
	mad.lo.s32 	%r1, %r3, %r4, %r5;
	setp.ge.s32 	%p1, %r1, %r2;
	@%p1 bra 	$L__BB0_2;
	cvta.to.global.u64 	%rd2, %rd1;
	mul.wide.s32 	%rd3, %r1, 8;
	add.s64 	%rd4, %rd2, %rd3;
	ld.global.f64 	%fd2, [%rd4];
	mul.f64 	%fd3, %fd1, %fd2;
	st.global.f64 	[%rd4], %fd3;
$L__BB0_2:
	ret;

}


// ===== COMPILED SASS (sm_100) =====

	.target	sm_100

	.elftype	@"ET_EXEC"


//--------------------- .note.nv.tkinfo           --------------------------
	.section	.note.nv.tkinfo,"",@"SHT_NOTE"
	.sectionflags	@"SHF_NOTE_NV_TKINFO"
	.tkinfo
        /*0018*/ 	.word	0x00000002
        /*0030*/ 	.string	""
        /*0030*/ 	.string	"ptxas"
        /*0030*/ 	.string	"Cuda compilation tools, release 13.0, V13.0.88"
        /*0030*/ 	.string	"Build cuda_13.0.r13.0/compiler.36424714_0"
        /*0030*/ 	.string	"-arch sm_100 -m 64 "



//--------------------- .note.nv.cuinfo           --------------------------
	.section	.note.nv.cuinfo,"",@"SHT_NOTE"
	.sectionflags	@"SHF_NOTE_NV_CUINFO"
        /*0018*/ 	.short	0x0002
        /*001a*/ 	.short	0x0064
        /*001c*/ 	.short	0x0082
	.zero		2


//--------------------- .nv.info                  --------------------------
	.section	.nv.info,"",@"SHT_CUDA_INFO"
	.align	4


	//----- nvinfo : EIATTR_REGCOUNT
	.align		4
        /*0000*/ 	.byte	0x04, 0x2f
        /*0002*/ 	.short	(.L_1 - .L_0)
	.align		4
.L_0:
        /*0004*/ 	.word	index@(_ZN5cuglp17scaleVectorKernelEPddi)
        /*0008*/ 	.word	0x0000000a


	//----- nvinfo : EIATTR_FRAME_SIZE
	.align		4
.L_1:
        /*000c*/ 	.byte	0x04, 0x11
        /*000e*/ 	.short	(.L_3 - .L_2)
	.align		4
.L_2:
        /*0010*/ 	.word	index@(_ZN5cuglp17scaleVectorKernelEPddi)
        /*0014*/ 	.word	0x00000000


	//----- nvinfo : EIATTR_MIN_STACK_SIZE
	.align		4
.L_3:
        /*0018*/ 	.byte	0x04, 0x12
        /*001a*/ 	.short	(.L_5 - .L_4)
	.align		4
.L_4:
        /*001c*/ 	.word	index@(_ZN5cuglp17scaleVectorKernelEPddi)
        /*0020*/ 	.word	0x00000000
.L_5:


//--------------------- .nv.compat                --------------------------
	.section	.nv.compat,"",@"SHT_CUDA_COMPAT_INFO"
	.align	4
        /*0000*/ 	.byte	0x02, 0x09, 0x00, 0x00, 0x02, 0x02, 0x01, 0x00, 0x02, 0x05, 0x05, 0x00, 0x03, 0x07, 0x01, 0x01
        /*0010*/ 	.byte	0x02, 0x03, 0x00, 0x00, 0x02, 0x06, 0x01, 0x00, 0x04, 0x0b, 0x08, 0x00, 0x01, 0x00, 0x00, 0x00
        /*0020*/ 	.byte	0x00, 0x00, 0x00, 0x00


//--------------------- .nv.info._ZN5cuglp17scaleVectorKernelEPddi --------------------------
	.section	.nv.info._ZN5cuglp17scaleVectorKernelEPddi,"",@"SHT_CUDA_INFO"
	.sectionflags	@""
	.align	4


	//----- nvinfo : EIATTR_CUDA_API_VERSION
	.align		4
        /*0000*/ 	.byte	0x04, 0x37
        /*0002*/ 	.short	(.L_7 - .L_6)
.L_6:
        /*0004*/ 	.word	0x00000082


	//----- nvinfo : EIATTR_KPARAM_INFO
	.align		4
.L_7:
        /*0008*/ 	.byte	0x04, 0x17
        /*000a*/ 	.short	(.L_9 - .L_8)
.L_8:
        /*000c*/ 	.word	0x00000000
        /*0010*/ 	.short	0x0002
        /*0012*/ 	.short	0x0010
        /*0014*/ 	.byte	0x00, 0xf0, 0x11, 0x00


	//----- nvinfo : EIATTR_KPARAM_INFO
	.align		4
.L_9:
        /*0018*/ 	.byte	0x04, 0x17
        /*001a*/ 	.short	(.L_11 - .L_10)
.L_10:
        /*001c*/ 	.word	0x00000000
        /*0020*/ 	.short	0x0001
        /*0022*/ 	.short	0x0008
        /*0024*/ 	.byte	0x00, 0xf0, 0x21, 0x00


	//----- nvinfo : EIATTR_KPARAM_INFO
	.align		4
.L_11:
        /*0028*/ 	.byte	0x04, 0x17
        /*002a*/ 	.short	(.L_13 - .L_12)
.L_12:
        /*002c*/ 	.word	0x00000000
        /*0030*/ 	.short	0x0000
        /*0032*/ 	.short	0x0000
        /*0034*/ 	.byte	0x00, 0xf5, 0x21, 0x00


	//----- nvinfo : EIATTR_SPARSE_MMA_MASK
	.align		4
.L_13:
        /*0038*/ 	.byte	0x03, 0x50
        /*003a*/ 	.short	0x0000


	//----- nvinfo : EIATTR_MAXREG_COUNT
	.align		4
        /*003c*/ 	.byte	0x03, 0x1b
        /*003e*/ 	.short	0x00ff


	//----- nvinfo : EIATTR_MERCURY_ISA_VERSION
	.align		4
        /*0040*/ 	.byte	0x03, 0x5f
        /*0042*/ 	.short	0x0101


	//----- nvinfo : EIATTR_VRC_CTA_INIT_COUNT
	.align		4
        /*0044*/ 	.byte	0x02, 0x4a
	.zero		1
	.zero		1


	//----- nvinfo : EIATTR_EXIT_INSTR_OFFSETS
	.align		4
        /*0048*/ 	.byte	0x04, 0x1c
        /*004a*/ 	.short	(.L_15 - .L_14)


	//   ....[0]....
.L_14:
        /*004c*/ 	.word	0x00000070


	//   ....[1]....
        /*0050*/ 	.word	0x000000f0


	//----- nvinfo : EIATTR_CBANK_PARAM_SIZE
	.align		4
.L_15:
        /*0054*/ 	.byte	0x03, 0x19
        /*0056*/ 	.short	0x0014


	//----- nvinfo : EIATTR_PARAM_CBANK
	.align		4
        /*0058*/ 	.byte	0x04, 0x0a
        /*005a*/ 	.short	(.L_17 - .L_16)
	.align		4
.L_16:
        /*005c*/ 	.word	index@(.nv.constant0._ZN5cuglp17scaleVectorKernelEPddi)
        /*0060*/ 	.short	0x0380
        /*0062*/ 	.short	0x0014


	//----- nvinfo : EIATTR_SW_WAR
	.align		4
.L_17:
        /*0064*/ 	.byte	0x04, 0x36
        /*0066*/ 	.short	(.L_19 - .L_18)
.L_18:
        /*0068*/ 	.word	0x00000008
.L_19:


//--------------------- .nv.callgraph             --------------------------
	.section	.nv.callgraph,"",@"SHT_CUDA_CALLGRAPH"
	.align	4
	.sectionentsize	8
	.align		4
        /*0000*/ 	.word	0x00000000
	.align		4
        /*0004*/ 	.word	0xffffffff
	.align		4
        /*0008*/ 	.word	0x00000000
	.align		4
        /*000c*/ 	.word	0xfffffffe
	.align		4
        /*0010*/ 	.word	0x00000000
	.align		4
        /*0014*/ 	.word	0xfffffffd
	.align		4
        /*0018*/ 	.word	0x00000000
	.align		4
        /*001c*/ 	.word	0xfffffffc


//--------------------- .text._ZN5cuglp17scaleVectorKernelEPddi --------------------------
	.section	.text._ZN5cuglp17scaleVectorKernelEPddi,"ax",@progbits
	.align	128
        .global         _ZN5cuglp17scaleVectorKernelEPddi
        .type           _ZN5cuglp17scaleVectorKernelEPddi,@function
        .size           _ZN5cuglp17scaleVectorKernelEPddi,(.L_x_1 - _ZN5cuglp17scaleVectorKernelEPddi)
        .other          _ZN5cuglp17scaleVectorKernelEPddi,@"STO_CUDA_ENTRY STV_DEFAULT"
_ZN5cuglp17scaleVectorKernelEPddi:
.text._ZN5cuglp17scaleVectorKernelEPddi:
[----:B------:R-:W-:Y:S01]  /*0000*/  LDC R1, c[0x0][0x37c] ;  /* 0x0000df00ff017b82 */ /* 0x000fe20000000800 */
[----:B------:R-:W0:Y:S01]  /*0010*/  S2R R5, SR_CTAID.X ;  /* 0x0000000000057919 */ /* 0x000e220000002500 */
[----:B------:R-:W0:Y:S01]  /*0020*/  LDCU UR4, c[0x0][0x360] ;  /* 0x00006c00ff0477ac */ /* 0x000e220008000800 */
[----:B------:R-:W0:Y:S01]  /*0030*/  S2R R0, SR_TID.X ;  /* 0x0000000000007919 */ /* 0x000e220000002100 */
[----:B------:R-:W1:Y:S01]  /*0040*/  LDCU UR5, c[0x0][0x390] ;  /* 0x00007200ff0577ac */ /* 0x000e620008000800 */
[----:B0-----:R-:W-:-:S05]  /*0050*/  IMAD R5, R5, UR4, R0 ;  /* 0x0000000405057c24 */ /* 0x001fca000f8e0200 */
[----:B-1----:R-:W-:-:S13]  /*0060*/  ISETP.GE.AND P0, PT, R5, UR5, PT ;  /* 0x0000000505007c0c */ /* 0x002fda000bf06270 */
[----:B------:R-:W-:Y:S05]  /*0070*/  @P0 EXIT ;  /* 0x000000000000094d */ /* 0x000fea0003800000 */
[----:B------:R-:W0:Y:S01]  /*0080*/  LDC.64 R2, c[0x0][0x380] ;  /* 0x0000e000ff027b82 */ /* 0x000e220000000a00 */
[----:B------:R-:W1:Y:S07]  /*0090*/  LDCU.64 UR4, c[0x0][0x358] ;  /* 0x00006b00ff0477ac */ /* 0x000e6e0008000a00 */
[----:B------:R-:W2:Y:S01]  /*00a0*/  LDC.64 R6, c[0x0][0x388] ;  /* 0x0000e200ff067b82 */ /* 0x000ea20000000a00 */
[----:B0-----:R-:W-:-:S05]  /*00b0*/  IMAD.WIDE R2, R5, 0x8, R2 ;  /* 0x0000000805027825 */ /* 0x001fca00078e0202 */
[----:B-1----:R-:W2:Y:S02]  /*00c0*/  LDG.E.64 R4, desc[UR4][R2.64] ;  /* 0x0000000402047981 */ /* 0x002ea4000c1e1b00 */
[----:B--2---:R-:W-:-:S07]  /*00d0*/  DMUL R4, R4, R6 ;  /* 0x0000000604047228 */ /* 0x004fce0000000000 */
[----:B------:R-:W-:Y:S01]  /*00e0*/  STG.E.64 desc[UR4][R2.64], R4 ;  /* 0x0000000402007986 */ /* 0x000fe2000c101b04 */
[----:B------:R-:W-:Y:S05]  /*00f0*/  EXIT ;  /* 0x000000000000794d */ /* 0x000fea0003800000 */
.L_x_0:
[----:B------:R-:W-:-:S00]  /*0100*/  BRA `(.L_x_0) ;  /* 0xfffffffc00fc7947 */ /* 0x000fc0000383ffff */
[----:B------:R-:W-:-:S00]  /*0110*/  NOP ;  /* 0x0000000000007918 */ /* 0x000fc00000000000 */
        /* <DEDUP_REMOVED lines=14> */
.L_x_1:


//--------------------- .nv.shared.reserved.0     --------------------------
	.section	.nv.shared.reserved.0,"aw",@nobits
	.weak		__nv_reservedSMEM_offset_0_alias
	.size		__nv_reservedSMEM_offset_0_alias, 0, 64
	.other		__nv_reservedSMEM_offset_0_alias,@"STO_CUDA_RESERVED_SHARED STV_DEFAULT"
__nv_reservedSMEM_offset_0_alias:
	.zero		0
	.zero		64


//--------------------- .nv.constant0._ZN5cuglp17scaleVectorKernelEPddi --------------------------
	.section	.nv.constant0._ZN5cuglp17scaleVectorKernelEPddi,"a",@progbits
	.sectionflags	@""
	.align	4
.nv.constant0._ZN5cuglp17scaleVectorKernelEPddi:
	.zero		916


//--------------------- SYMBOLS --------------------------

	.type		.nv.reservedSmem.offset0,@object
	.size		.nv.reservedSmem.offset0,0x4
